	.headerflags	@"EF_CUDA_TEXMODE_UNIFIED EF_CUDA_64BIT_ADDRESS EF_CUDA_ACCELERATORS EF_CUDA_SM90 EF_CUDA_VIRTUAL_SM(EF_CUDA_SM90)"
	.elftype	@"ET_EXEC"


//--------------------- .nv.info                  --------------------------
	.section	.nv.info,"",@"SHT_CUDA_INFO"
	.align	4


	//----- nvinfo : EIATTR_REGCOUNT
	.align		4
        /*0000*/ 	.byte	0x04, 0x2f
        /*0002*/ 	.short	(.L_1 - .L_0)
	.align		4
.L_0:
        /*0004*/ 	.word	index@(triton_poi_fused_add_div_hardtanh_mul_36)
        /*0008*/ 	.word	0x0000000c


	//----- nvinfo : EIATTR_MIN_STACK_SIZE
	.align		4
.L_1:
        /*000c*/ 	.byte	0x04, 0x12
        /*000e*/ 	.short	(.L_3 - .L_2)
	.align		4
.L_2:
        /*0010*/ 	.word	index@(triton_poi_fused_add_div_hardtanh_mul_36)
        /*0014*/ 	.word	0x00000000


	//----- nvinfo : EIATTR_FRAME_SIZE
	.align		4
.L_3:
        /*0018*/ 	.byte	0x04, 0x11
        /*001a*/ 	.short	(.L_5 - .L_4)
	.align		4
.L_4:
        /*001c*/ 	.word	index@(triton_poi_fused_add_div_hardtanh_mul_36)
        /*0020*/ 	.word	0x00000000


	//----- nvinfo : EIATTR_MIN_STACK_SIZE
	.align		4
.L_5:
        /*0024*/ 	.byte	0x04, 0x12
        /*0026*/ 	.short	(.L_7 - .L_6)
	.align		4
.L_6:
        /*0028*/ 	.word	index@(triton_poi_fused_add_div_hardtanh_mul_36)
        /*002c*/ 	.word	0x00000000
.L_7:


//--------------------- .nv.info.triton_poi_fused_add_div_hardtanh_mul_36 --------------------------
	.section	.nv.info.triton_poi_fused_add_div_hardtanh_mul_36,"",@"SHT_CUDA_INFO"
	.sectionflags	@""
	.align	4


	//----- nvinfo : EIATTR_CUDA_API_VERSION
	.align		4
        /*0000*/ 	.byte	0x04, 0x37
        /*0002*/ 	.short	(.L_9 - .L_8)
.L_8:
        /*0004*/ 	.word	0x0000007c


	//----- nvinfo : EIATTR_KPARAM_INFO
	.align		4
.L_9:
        /*0008*/ 	.byte	0x04, 0x17
        /*000a*/ 	.short	(.L_11 - .L_10)
.L_10:
        /*000c*/ 	.word	0x00000000
        /*0010*/ 	.short	0x0002
        /*0012*/ 	.short	0x0010
        /*0014*/ 	.byte	0x00, 0xf0, 0x11, 0x00


	//----- nvinfo : EIATTR_KPARAM_INFO
	.align		4
.L_11:
        /*0018*/ 	.byte	0x04, 0x17
        /*001a*/ 	.short	(.L_13 - .L_12)
.L_12:
        /*001c*/ 	.word	0x00000000
        /*0020*/ 	.short	0x0001
        /*0022*/ 	.short	0x0008
        /*0024*/ 	.byte	0x00, 0xf4, 0x21, 0x00


	//----- nvinfo : EIATTR_KPARAM_INFO
	.align		4
.L_13:
        /*0028*/ 	.byte	0x04, 0x17
        /*002a*/ 	.short	(.L_15 - .L_14)
.L_14:
        /*002c*/ 	.word	0x00000000
        /*0030*/ 	.short	0x0000
        /*0032*/ 	.short	0x0000
        /*0034*/ 	.byte	0x00, 0xf4, 0x21, 0x00


	//----- nvinfo : EIATTR_SPARSE_MMA_MASK
	.align		4
.L_15:
        /*0038*/ 	.byte	0x03, 0x50
        /*003a*/ 	.short	0x0000


	//----- nvinfo : EIATTR_MAXREG_COUNT
	.align		4
        /*003c*/ 	.byte	0x03, 0x1b
        /*003e*/ 	.short	0x00ff


	//----- nvinfo : EIATTR_EXIT_INSTR_OFFSETS
	.align		4
        /*0040*/ 	.byte	0x04, 0x1c
        /*0042*/ 	.short	(.L_17 - .L_16)


	//   ....[0]....
.L_16:
        /*0044*/ 	.word	0x000001f0


	//   ....[1]....
        /*0048*/ 	.word	0x00000210


	//----- nvinfo : EIATTR_REQNTID
	.align		4
.L_17:
        /*004c*/ 	.byte	0x04, 0x10
        /*004e*/ 	.short	(.L_19 - .L_18)
.L_18:
        /*0050*/ 	.word	0x00000080
        /*0054*/ 	.word	0x00000001
        /*0058*/ 	.word	0x00000001


	//----- nvinfo : EIATTR_CBANK_PARAM_SIZE
	.align		4
.L_19:
        /*005c*/ 	.byte	0x03, 0x19
        /*005e*/ 	.short	0x0014


	//----- nvinfo : EIATTR_PARAM_CBANK
	.align		4
        /*0060*/ 	.byte	0x04, 0x0a
        /*0062*/ 	.short	(.L_21 - .L_20)
	.align		4
.L_20:
        /*0064*/ 	.word	index@(.nv.constant0.triton_poi_fused_add_div_hardtanh_mul_36)
        /*0068*/ 	.short	0x0210
        /*006a*/ 	.short	0x0014


	//----- nvinfo : EIATTR_SW_WAR
	.align		4
.L_21:
        /*006c*/ 	.byte	0x04, 0x36
        /*006e*/ 	.short	(.L_23 - .L_22)
.L_22:
        /*0070*/ 	.word	0x00000008
.L_23:


//--------------------- .nv.callgraph             --------------------------
	.section	.nv.callgraph,"",@"SHT_CUDA_CALLGRAPH"
	.align	4
	.sectionentsize	8
	.align		4
        /*0000*/ 	.word	0x00000000
	.align		4
        /*0004*/ 	.word	0xffffffff
	.align		4
        /*0008*/ 	.word	0x00000000
	.align		4
        /*000c*/ 	.word	0xfffffffe
	.align		4
        /*0010*/ 	.word	0x00000000
	.align		4
        /*0014*/ 	.word	0xfffffffd
	.align		4
        /*0018*/ 	.word	0x00000000
	.align		4
        /*001c*/ 	.word	0xfffffffc


//--------------------- .text.triton_poi_fused_add_div_hardtanh_mul_36 --------------------------
	.section	.text.triton_poi_fused_add_div_hardtanh_mul_36,"ax",@progbits
	.align	128
        .global         triton_poi_fused_add_div_hardtanh_mul_36
        .type           triton_poi_fused_add_div_hardtanh_mul_36,@function
        .size           triton_poi_fused_add_div_hardtanh_mul_36,(.L_x_1 - triton_poi_fused_add_div_hardtanh_mul_36)
        .other          triton_poi_fused_add_div_hardtanh_mul_36,@"STO_CUDA_ENTRY STV_DEFAULT"
triton_poi_fused_add_div_hardtanh_mul_36:
.text.triton_poi_fused_add_div_hardtanh_mul_36:
[----:B------:R-:W0:Y:S02]  /*0000*/  LDC R1, c[0x0][0x28] ;  /* 0x00000a00ff017b82 */ /* 0x000e240000000800 */
[----:B------:R-:W1:Y:S01]  /*0010*/  S2R R6, SR_TID.X ;  /* 0x0000000000067919 */ /* 0x000e620000002100 */
[----:B------:R-:W2:Y:S01]  /*0020*/  LDC.64 R2, c[0x0][0x210] ;  /* 0x00008400ff027b82 */ /* 0x000ea20000000a00 */
[----:B------:R-:W-:Y:S01]  /*0030*/  IMAD.MOV.U32 R8, RZ, RZ, RZ ;  /* 0x000000ffff087224 */ /* 0x000fe200078e00ff */
[----:B------:R-:W-:Y:S01]  /*0040*/  ULDC.64 UR4, c[0x0][0x208] ;  /* 0x0000820000047ab9 */ /* 0x000fe20000000a00 */
[----:B------:R-:W3:Y:S05]  /*0050*/  S2R R7, SR_CTAID.X ;  /* 0x0000000000077919 */ /* 0x000eea0000002500 */
[----:B------:R-:W4:Y:S01]  /*0060*/  LDC.64 R4, c[0x0][0x218] ;  /* 0x00008600ff047b82 */ /* 0x000f220000000a00 */
[----:B-1----:R-:W-:-:S05]  /*0070*/  LOP3.LUT R6, R6, 0x7f, RZ, 0xc0, !PT ;  /* 0x0000007f06067812 */ /* 0x002fca00078ec0ff */
[----:B---3--:R-:W-:-:S04]  /*0080*/  IMAD R7, R7, 0x80, R6 ;  /* 0x0000008007077824 */ /* 0x008fc800078e0206 */
[C---:B--2---:R-:W-:Y:S01]  /*0090*/  IMAD.WIDE R2, R7.reuse, 0x4, R2 ;  /* 0x0000000407027825 */ /* 0x044fe200078e0202 */
[----:B------:R-:W-:Y:S01]  /*00a0*/  ISETP.GE.AND P0, PT, R7, 0x3c00, PT ;  /* 0x00003c000700780c */ /* 0x000fe20003f06270 */
[----:B------:R-:W-:-:S12]  /*00b0*/  HFMA2.MMA R6, -RZ, RZ, 0, 0 ;  /* 0x00000000ff067435 */ /* 0x000fd800000001ff */
[----:B------:R-:W2:Y:S01]  /*00c0*/  @!P0 LDG.E R8, desc[UR4][R2.64] ;  /* 0x0000000402088981 */ /* 0x000ea2000c1e1900 */
[----:B------:R-:W-:-:S05]  /*00d0*/  IMAD.HI R0, R7, -0x77777777, R6 ;  /* 0x8888888907007827 */ /* 0x000fca00078e0206 */
[----:B------:R-:W-:-:S04]  /*00e0*/  SHF.R.U32.HI R9, RZ, 0x1f, R0 ;  /* 0x0000001fff097819 */ /* 0x000fc80000011600 */
[CC--:B------:R-:W-:Y:S02]  /*00f0*/  LEA.HI.SX32 R6, R0.reuse, R9.reuse, 0x19 ;  /* 0x0000000900067211 */ /* 0x0c0fe400078fcaff */
[----:B------:R-:W-:Y:S02]  /*0100*/  LEA.HI.SX32 R9, R0, R9, 0x15 ;  /* 0x0000000900097211 */ /* 0x000fe400078faaff */
[----:B------:R-:W-:Y:S01]  /*0110*/  MOV R0, RZ ;  /* 0x000000ff00007202 */ /* 0x000fe20000000f00 */
[----:B------:R-:W-:-:S04]  /*0120*/  IMAD R6, R6, -0xf0, R7 ;  /* 0xffffff1006067824 */ /* 0x000fc800078e0207 */
[----:B------:R-:W-:-:S04]  /*0130*/  IMAD R9, R9, 0xf0, R6 ;  /* 0x000000f009097824 */ /* 0x000fc800078e0206 */
[----:B----4-:R-:W-:-:S05]  /*0140*/  IMAD.WIDE R4, R9, 0x4, R4 ;  /* 0x0000000409047825 */ /* 0x010fca00078e0204 */
[----:B------:R-:W3:Y:S01]  /*0150*/  @!P0 LDG.E.EL R0, desc[UR4][R4.64] ;  /* 0x0000000404008981 */ /* 0x000ee2000c2e1900 */
[----:B--2---:R-:W-:-:S05]  /*0160*/  FADD R6, R8, 3 ;  /* 0x4040000008067421 */ /* 0x004fca0000000000 */
[----:B------:R-:W-:-:S04]  /*0170*/  FSETP.GTU.AND P1, PT, R6, RZ, PT ;  /* 0x000000ff0600720b */ /* 0x000fc80003f2c000 */
[----:B------:R-:W-:-:S04]  /*0180*/  FSEL R7, R6, RZ, P1 ;  /* 0x000000ff06077208 */ /* 0x000fc80000800000 */
[C---:B------:R-:W-:Y:S02]  /*0190*/  FSETP.GEU.AND P2, PT, R7.reuse, 6, PT ;  /* 0x40c000000700780b */ /* 0x040fe40003f4e000 */
[----:B------:R-:W-:-:S11]  /*01a0*/  FSETP.NAN.AND P1, PT, R7, R7, PT ;  /* 0x000000070700720b */ /* 0x000fd60003f28000 */
[----:B------:R-:W-:-:S05]  /*01b0*/  @P2 FSEL R7, R7, 6, P1 ;  /* 0x40c0000007072808 */ /* 0x000fca0000800000 */
[----:B------:R-:W-:-:S04]  /*01c0*/  FMUL R7, R7, R8 ;  /* 0x0000000807077220 */ /* 0x000fc80000400000 */
[----:B------:R-:W-:-:S04]  /*01d0*/  FMUL R7, R7, 0.16666667163372039795 ;  /* 0x3e2aaaab07077820 */ /* 0x000fc80000400000 */
[----:B---3--:R-:W-:Y:S01]  /*01e0*/  FMUL R7, R7, R0 ;  /* 0x0000000007077220 */ /* 0x008fe20000400000 */
[----:B------:R-:W-:Y:S06]  /*01f0*/  @P0 EXIT ;  /* 0x000000000000094d */ /* 0x000fec0003800000 */
[----:B------:R-:W-:Y:S01]  /*0200*/  STG.E desc[UR4][R2.64], R7 ;  /* 0x0000000702007986 */ /* 0x000fe2000c101904 */
[----:B------:R-:W-:Y:S05]  /*0210*/  EXIT ;  /* 0x000000000000794d */ /* 0x000fea0003800000 */
.L_x_0:
[----:B------:R-:W-:-:S00]  /*0220*/  BRA `(.L_x_0) ;  /* 0xfffffffc00fc7947 */ /* 0x000fc0000383ffff */
[----:B------:R-:W-:-:S00]  /*0230*/  NOP ;  /* 0x0000000000007918 */ /* 0x000fc00000000000 */
        /* <DEDUP_REMOVED lines=12> */
.L_x_1:


//--------------------- .nv.constant0.triton_poi_fused_add_div_hardtanh_mul_36 --------------------------
	.section	.nv.constant0.triton_poi_fused_add_div_hardtanh_mul_36,"a",@progbits
	.sectionflags	@""
	.align	4
.nv.constant0.triton_poi_fused_add_div_hardtanh_mul_36:
	.zero		548
